//
// Generated by NVIDIA NVVM Compiler
//
// Compiler Build ID: CL-36424714
// Cuda compilation tools, release 13.0, V13.0.88
// Based on NVVM 20.0.0
//

.version 9.0
.target sm_100
.address_size 64

	// .globl	_Z14oddEvenSortingPii
.extern .shared .align 16 .b8 cache[];

.visible .entry _Z14oddEvenSortingPii(
	.param .u64 .ptr .align 1 _Z14oddEvenSortingPii_param_0,
	.param .u32 _Z14oddEvenSortingPii_param_1
)
{
	.reg .pred 	%p<23>;
	.reg .b32 	%r<46>;
	.reg .b64 	%rd<5>;

	ld.param.u64 	%rd2, [_Z14oddEvenSortingPii_param_0];
	ld.param.u32 	%r32, [_Z14oddEvenSortingPii_param_1];
	cvta.to.global.u64 	%rd3, %rd2;
	mov.u32 	%r34, %ctaid.x;
	mov.u32 	%r1, %ntid.x;
	mov.u32 	%r2, %tid.x;
	mad.lo.s32 	%r3, %r34, %r1, %r2;
	setp.ge.s32 	%p3, %r3, %r32;
	mul.wide.s32 	%rd4, %r3, 4;
	add.s64 	%rd1, %rd3, %rd4;
	mov.b32 	%r41, 2147483647;
	@%p3 bra 	$L__BB0_2;
	ld.global.u32 	%r41, [%rd1];
$L__BB0_2:
	shl.b32 	%r36, %r2, 2;
	mov.u32 	%r37, cache;
	add.s32 	%r6, %r37, %r36;
	st.shared.u32 	[%r6], %r41;
	bar.sync 	0;
	add.s32 	%r7, %r2, 1;
	and.b32  	%r8, %r2, 1;
	and.b32  	%r9, %r1, 3;
	setp.lt.u32 	%p4, %r1, 4;
	mov.b32 	%r45, 0;
	@%p4 bra 	$L__BB0_17;
	setp.ne.s32 	%p5, %r8, 0;
	setp.eq.s32 	%p6, %r8, 0;
	setp.ge.u32 	%p7, %r7, %r1;
	and.b32  	%r45, %r1, 2044;
	or.pred  	%p1, %p7, %p5;
	or.pred  	%p2, %p7, %p6;
	and.b32  	%r38, %r1, -4;
	neg.s32 	%r42, %r38;
$L__BB0_4:
	@%p1 bra 	$L__BB0_7;
	ld.shared.u32 	%r13, [%r6+4];
	ld.shared.u32 	%r14, [%r6];
	setp.ge.s32 	%p8, %r13, %r14;
	@%p8 bra 	$L__BB0_7;
	st.shared.u32 	[%r6], %r13;
	st.shared.u32 	[%r6+4], %r14;
$L__BB0_7:
	bar.sync 	0;
	@%p2 bra 	$L__BB0_10;
	ld.shared.u32 	%r15, [%r6+4];
	ld.shared.u32 	%r16, [%r6];
	setp.ge.s32 	%p9, %r15, %r16;
	@%p9 bra 	$L__BB0_10;
	st.shared.u32 	[%r6], %r15;
	st.shared.u32 	[%r6+4], %r16;
$L__BB0_10:
	bar.sync 	0;
	@%p1 bra 	$L__BB0_13;
	ld.shared.u32 	%r17, [%r6+4];
	ld.shared.u32 	%r18, [%r6];
	setp.ge.s32 	%p10, %r17, %r18;
	@%p10 bra 	$L__BB0_13;
	st.shared.u32 	[%r6], %r17;
	st.shared.u32 	[%r6+4], %r18;
$L__BB0_13:
	bar.sync 	0;
	@%p2 bra 	$L__BB0_16;
	ld.shared.u32 	%r19, [%r6+4];
	ld.shared.u32 	%r20, [%r6];
	setp.ge.s32 	%p11, %r19, %r20;
	@%p11 bra 	$L__BB0_16;
	st.shared.u32 	[%r6], %r19;
	st.shared.u32 	[%r6+4], %r20;
$L__BB0_16:
	bar.sync 	0;
	add.s32 	%r42, %r42, 4;
	setp.ne.s32 	%p12, %r42, 0;
	@%p12 bra 	$L__BB0_4;
$L__BB0_17:
	setp.eq.s32 	%p13, %r9, 0;
	@%p13 bra 	$L__BB0_28;
	neg.s32 	%r44, %r9;
$L__BB0_19:
	.pragma "nounroll";
	setp.ge.u32 	%p14, %r7, %r1;
	@%p14 bra 	$L__BB0_27;
	and.b32  	%r39, %r45, 1;
	setp.eq.b32 	%p15, %r39, 1;
	not.pred 	%p16, %p15;
	@%p16 bra 	$L__BB0_24;
	setp.eq.s32 	%p17, %r8, 0;
	@%p17 bra 	$L__BB0_27;
	ld.shared.u32 	%r26, [%r6+4];
	ld.shared.u32 	%r27, [%r6];
	setp.ge.s32 	%p18, %r26, %r27;
	@%p18 bra 	$L__BB0_27;
	st.shared.u32 	[%r6], %r26;
	st.shared.u32 	[%r6+4], %r27;
	bra.uni 	$L__BB0_27;
$L__BB0_24:
	setp.ne.s32 	%p19, %r8, 0;
	@%p19 bra 	$L__BB0_27;
	ld.shared.u32 	%r28, [%r6+4];
	ld.shared.u32 	%r29, [%r6];
	setp.ge.s32 	%p20, %r28, %r29;
	@%p20 bra 	$L__BB0_27;
	st.shared.u32 	[%r6], %r28;
	st.shared.u32 	[%r6+4], %r29;
$L__BB0_27:
	bar.sync 	0;
	add.s32 	%r45, %r45, 1;
	add.s32 	%r44, %r44, 1;
	setp.ne.s32 	%p21, %r44, 0;
	@%p21 bra 	$L__BB0_19;
$L__BB0_28:
	setp.ge.s32 	%p22, %r3, %r32;
	@%p22 bra 	$L__BB0_30;
	ld.shared.u32 	%r40, [%r6];
	st.global.u32 	[%rd1], %r40;
$L__BB0_30:
	ret;

}
	// .globl	_Z16mergeSortedBlockPiiii
.visible .entry _Z16mergeSortedBlockPiiii(
	.param .u64 .ptr .align 1 _Z16mergeSortedBlockPiiii_param_0,
	.param .u32 _Z16mergeSortedBlockPiiii_param_1,
	.param .u32 _Z16mergeSortedBlockPiiii_param_2,
	.param .u32 _Z16mergeSortedBlockPiiii_param_3
)
{
	.reg .pred 	%p<21>;
	.reg .b32 	%r<69>;
	.reg .b64 	%rd<7>;

	ld.param.u64 	%rd2, [_Z16mergeSortedBlockPiiii_param_0];
	ld.param.u32 	%r36, [_Z16mergeSortedBlockPiiii_param_1];
	ld.param.u32 	%r37, [_Z16mergeSortedBlockPiiii_param_2];
	ld.param.u32 	%r38, [_Z16mergeSortedBlockPiiii_param_3];
	cvta.to.global.u64 	%rd1, %rd2;
	and.b32  	%r39, %r38, 1;
	setp.eq.b32 	%p1, %r39, 1;
	@%p1 bra 	$L__BB1_2;
	mov.u32 	%r42, %ctaid.x;
	shl.b32 	%r60, %r42, 1;
	bra.uni 	$L__BB1_3;
$L__BB1_2:
	mov.u32 	%r40, %ctaid.x;
	shl.b32 	%r41, %r40, 1;
	or.b32  	%r60, %r41, 1;
$L__BB1_3:
	mul.lo.s32 	%r4, %r60, %r37;
	add.s32 	%r43, %r4, %r37;
	setp.ge.s32 	%p2, %r43, %r36;
	@%p2 bra 	$L__BB1_22;
	shl.b32 	%r5, %r37, 1;
	mov.u32 	%r68, %tid.x;
	setp.ge.s32 	%p3, %r68, %r5;
	@%p3 bra 	$L__BB1_9;
	mov.u32 	%r7, %ntid.x;
	mov.u32 	%r61, %r68;
$L__BB1_6:
	add.s32 	%r9, %r61, %r4;
	setp.ge.s32 	%p4, %r9, %r36;
	mov.b32 	%r62, 2147483647;
	@%p4 bra 	$L__BB1_8;
	mul.wide.s32 	%rd3, %r9, 4;
	add.s64 	%rd4, %rd1, %rd3;
	ld.global.u32 	%r62, [%rd4];
$L__BB1_8:
	shl.b32 	%r45, %r61, 2;
	mov.u32 	%r46, cache;
	add.s32 	%r47, %r46, %r45;
	st.shared.u32 	[%r47], %r62;
	add.s32 	%r61, %r61, %r7;
	setp.lt.s32 	%p5, %r61, %r5;
	@%p5 bra 	$L__BB1_6;
$L__BB1_9:
	bar.sync 	0;
	setp.lt.s32 	%p6, %r37, 1;
	@%p6 bra 	$L__BB1_17;
	add.s32 	%r13, %r68, 1;
	mov.u32 	%r14, %ntid.x;
	max.s32 	%r15, %r5, 1;
	mov.b32 	%r63, 0;
$L__BB1_11:
	and.b32  	%r49, %r63, 1;
	setp.eq.b32 	%p7, %r49, 1;
	not.pred 	%p8, %p7;
	@%p8 bra 	$L__BB1_23;
	setp.ge.s32 	%p9, %r13, %r5;
	mov.u32 	%r66, %r13;
	mov.u32 	%r67, %r68;
	@%p9 bra 	$L__BB1_29;
$L__BB1_13:
	and.b32  	%r50, %r67, -2147483647;
	setp.ne.s32 	%p10, %r50, 1;
	@%p10 bra 	$L__BB1_16;
	shl.b32 	%r51, %r66, 2;
	mov.u32 	%r52, cache;
	add.s32 	%r27, %r52, %r51;
	ld.shared.u32 	%r28, [%r27];
	ld.shared.u32 	%r29, [%r27+-4];
	setp.ge.s32 	%p11, %r28, %r29;
	@%p11 bra 	$L__BB1_16;
	st.shared.u32 	[%r27+-4], %r28;
	st.shared.u32 	[%r27], %r29;
$L__BB1_16:
	add.s32 	%r67, %r67, %r14;
	add.s32 	%r66, %r67, 1;
	setp.lt.s32 	%p12, %r66, %r5;
	@%p12 bra 	$L__BB1_13;
	bra.uni 	$L__BB1_29;
$L__BB1_17:
	setp.ge.s32 	%p18, %r68, %r5;
	@%p18 bra 	$L__BB1_22;
	mov.u32 	%r16, %ntid.x;
	mov.u32 	%r57, cache;
$L__BB1_19:
	add.s32 	%r34, %r68, %r4;
	setp.ge.s32 	%p19, %r34, %r36;
	@%p19 bra 	$L__BB1_21;
	shl.b32 	%r56, %r68, 2;
	add.s32 	%r58, %r57, %r56;
	ld.shared.u32 	%r59, [%r58];
	mul.wide.s32 	%rd5, %r34, 4;
	add.s64 	%rd6, %rd1, %rd5;
	st.global.u32 	[%rd6], %r59;
$L__BB1_21:
	add.s32 	%r68, %r68, %r16;
	setp.lt.s32 	%p20, %r68, %r5;
	@%p20 bra 	$L__BB1_19;
$L__BB1_22:
	ret;
$L__BB1_23:
	setp.ge.s32 	%p13, %r13, %r5;
	@%p13 bra 	$L__BB1_29;
	mov.u32 	%r64, %r13;
	mov.u32 	%r65, %r68;
$L__BB1_25:
	and.b32  	%r53, %r65, 1;
	setp.eq.b32 	%p14, %r53, 1;
	@%p14 bra 	$L__BB1_28;
	shl.b32 	%r54, %r64, 2;
	mov.u32 	%r55, cache;
	add.s32 	%r20, %r55, %r54;
	ld.shared.u32 	%r21, [%r20];
	ld.shared.u32 	%r22, [%r20+-4];
	setp.ge.s32 	%p15, %r21, %r22;
	@%p15 bra 	$L__BB1_28;
	st.shared.u32 	[%r20+-4], %r21;
	st.shared.u32 	[%r20], %r22;
$L__BB1_28:
	add.s32 	%r65, %r65, %r14;
	add.s32 	%r64, %r65, 1;
	setp.lt.s32 	%p16, %r64, %r5;
	@%p16 bra 	$L__BB1_25;
$L__BB1_29:
	bar.sync 	0;
	add.s32 	%r63, %r63, 1;
	setp.eq.s32 	%p17, %r63, %r15;
	@%p17 bra 	$L__BB1_17;
	bra.uni 	$L__BB1_11;

}


// ===== COMPILED SASS (sm_100) =====

	.target	sm_100

	.elftype	@"ET_EXEC"


//--------------------- .note.nv.tkinfo           --------------------------
	.section	.note.nv.tkinfo,"",@"SHT_NOTE"
	.sectionflags	@"SHF_NOTE_NV_TKINFO"
	.tkinfo
        /*0018*/ 	.word	0x00000002
        /*0030*/ 	.string	""
        /*0030*/ 	.string	"ptxas"
        /*0030*/ 	.string	"Cuda compilation tools, release 13.0, V13.0.88"
        /*0030*/ 	.string	"Build cuda_13.0.r13.0/compiler.36424714_0"
        /*0030*/ 	.string	"-arch sm_100 -m 64 "



//--------------------- .note.nv.cuinfo           --------------------------
	.section	.note.nv.cuinfo,"",@"SHT_NOTE"
	.sectionflags	@"SHF_NOTE_NV_CUINFO"
        /*0018*/ 	.short	0x0002
        /*001a*/ 	.short	0x0064
        /*001c*/ 	.short	0x0082
	.zero		2


//--------------------- .nv.info                  --------------------------
	.section	.nv.info,"",@"SHT_CUDA_INFO"
	.align	4


	//----- nvinfo : EIATTR_REGCOUNT
	.align		4
        /*0000*/ 	.byte	0x04, 0x2f
        /*0002*/ 	.short	(.L_1 - .L_0)
	.align		4
.L_0:
        /*0004*/ 	.word	index@(_Z14oddEvenSortingPii)
        /*0008*/ 	.word	0x00000010


	//----- nvinfo : EIATTR_FRAME_SIZE
	.align		4
.L_1:
        /*000c*/ 	.byte	0x04, 0x11
        /*000e*/ 	.short	(.L_3 - .L_2)
	.align		4
.L_2:
        /*0010*/ 	.word	index@(_Z14oddEvenSortingPii)
        /*0014*/ 	.word	0x00000000


	//----- nvinfo : EIATTR_REGCOUNT
	.align		4
.L_3:
        /*0018*/ 	.byte	0x04, 0x2f
        /*001a*/ 	.short	(.L_5 - .L_4)
	.align		4
.L_4:
        /*001c*/ 	.word	index@(_Z16mergeSortedBlockPiiii)
        /*0020*/ 	.word	0x00000012


	//----- nvinfo : EIATTR_FRAME_SIZE
	.align		4
.L_5:
        /*0024*/ 	.byte	0x04, 0x11
        /*0026*/ 	.short	(.L_7 - .L_6)
	.align		4
.L_6:
        /*0028*/ 	.word	index@(_Z16mergeSortedBlockPiiii)
        /*002c*/ 	.word	0x00000000


	//----- nvinfo : EIATTR_MIN_STACK_SIZE
	.align		4
.L_7:
        /*0030*/ 	.byte	0x04, 0x12
        /*0032*/ 	.short	(.L_9 - .L_8)
	.align		4
.L_8:
        /*0034*/ 	.word	index@(_Z16mergeSortedBlockPiiii)
        /*0038*/ 	.word	0x00000000


	//----- nvinfo : EIATTR_MIN_STACK_SIZE
	.align		4
.L_9:
        /*003c*/ 	.byte	0x04, 0x12
        /*003e*/ 	.short	(.L_11 - .L_10)
	.align		4
.L_10:
        /*0040*/ 	.word	index@(_Z14oddEvenSortingPii)
        /*0044*/ 	.word	0x00000000
.L_11:


//--------------------- .nv.compat                --------------------------
	.section	.nv.compat,"",@"SHT_CUDA_COMPAT_INFO"
	.align	4
        /*0000*/ 	.byte	0x02, 0x09, 0x00, 0x00, 0x02, 0x02, 0x01, 0x00, 0x02, 0x05, 0x05, 0x00, 0x03, 0x07, 0x01, 0x01
        /*0010*/ 	.byte	0x02, 0x03, 0x00, 0x00, 0x02, 0x06, 0x01, 0x00, 0x04, 0x0b, 0x08, 0x00, 0x09, 0x00, 0x00, 0x00
        /*0020*/ 	.byte	0x00, 0x00, 0x00, 0x00


//--------------------- .nv.info._Z16mergeSortedBlockPiiii --------------------------
	.section	.nv.info._Z16mergeSortedBlockPiiii,"",@"SHT_CUDA_INFO"
	.sectionflags	@""
	.align	4


	//----- nvinfo : EIATTR_CUDA_API_VERSION
	.align		4
        /*0000*/ 	.byte	0x04, 0x37
        /*0002*/ 	.short	(.L_13 - .L_12)
.L_12:
        /*0004*/ 	.word	0x00000082


	//----- nvinfo : EIATTR_KPARAM_INFO
	.align		4
.L_13:
        /*0008*/ 	.byte	0x04, 0x17
        /*000a*/ 	.short	(.L_15 - .L_14)
.L_14:
        /*000c*/ 	.word	0x00000000
        /*0010*/ 	.short	0x0003
        /*0012*/ 	.short	0x0010
        /*0014*/ 	.byte	0x00, 0xf0, 0x11, 0x00


	//----- nvinfo : EIATTR_KPARAM_INFO
	.align		4
.L_15:
        /*0018*/ 	.byte	0x04, 0x17
        /*001a*/ 	.short	(.L_17 - .L_16)
.L_16:
        /*001c*/ 	.word	0x00000000
        /*0020*/ 	.short	0x0002
        /*0022*/ 	.short	0x000c
        /*0024*/ 	.byte	0x00, 0xf0, 0x11, 0x00


	//----- nvinfo : EIATTR_KPARAM_INFO
	.align		4
.L_17:
        /*0028*/ 	.byte	0x04, 0x17
        /*002a*/ 	.short	(.L_19 - .L_18)
.L_18:
        /*002c*/ 	.word	0x00000000
        /*0030*/ 	.short	0x0001
        /*0032*/ 	.short	0x0008
        /*0034*/ 	.byte	0x00, 0xf0, 0x11, 0x00


	//----- nvinfo : EIATTR_KPARAM_INFO
	.align		4
.L_19:
        /*0038*/ 	.byte	0x04, 0x17
        /*003a*/ 	.short	(.L_21 - .L_20)
.L_20:
        /*003c*/ 	.word	0x00000000
        /*0040*/ 	.short	0x0000
        /*0042*/ 	.short	0x0000
        /*0044*/ 	.byte	0x00, 0xf5, 0x21, 0x00


	//----- nvinfo : EIATTR_SPARSE_MMA_MASK
	.align		4
.L_21:
        /*0048*/ 	.byte	0x03, 0x50
        /*004a*/ 	.short	0x0000


	//----- nvinfo : EIATTR_MAXREG_COUNT
	.align		4
        /*004c*/ 	.byte	0x03, 0x1b
        /*004e*/ 	.short	0x00ff


	//----- nvinfo : EIATTR_NUM_BARRIERS
	.align		4
        /*0050*/ 	.byte	0x02, 0x4c
        /*0052*/ 	.byte	0x01
	.zero		1


	//----- nvinfo : EIATTR_MERCURY_ISA_VERSION
	.align		4
        /*0054*/ 	.byte	0x03, 0x5f
        /*0056*/ 	.short	0x0101


	//----- nvinfo : EIATTR_VRC_CTA_INIT_COUNT
	.align		4
        /*0058*/ 	.byte	0x02, 0x4a
	.zero		1
	.zero		1


	//----- nvinfo : EIATTR_EXIT_INSTR_OFFSETS
	.align		4
        /*005c*/ 	.byte	0x04, 0x1c
        /*005e*/ 	.short	(.L_23 - .L_22)


	//   ....[0]....
.L_22:
        /*0060*/ 	.word	0x000000b0


	//   ....[1]....
        /*0064*/ 	.word	0x00000690


	//   ....[2]....
        /*0068*/ 	.word	0x00000790


	//----- nvinfo : EIATTR_CRS_STACK_SIZE
	.align		4
.L_23:
        /*006c*/ 	.byte	0x04, 0x1e
        /*006e*/ 	.short	(.L_25 - .L_24)
.L_24:
        /*0070*/ 	.word	0x00000000


	//----- nvinfo : EIATTR_CBANK_PARAM_SIZE
	.align		4
.L_25:
        /*0074*/ 	.byte	0x03, 0x19
        /*0076*/ 	.short	0x0014


	//----- nvinfo : EIATTR_PARAM_CBANK
	.align		4
        /*0078*/ 	.byte	0x04, 0x0a
        /*007a*/ 	.short	(.L_27 - .L_26)
	.align		4
.L_26:
        /*007c*/ 	.word	index@(.nv.constant0._Z16mergeSortedBlockPiiii)
        /*0080*/ 	.short	0x0380
        /*0082*/ 	.short	0x0014


	//----- nvinfo : EIATTR_SW_WAR
	.align		4
.L_27:
        /*0084*/ 	.byte	0x04, 0x36
        /*0086*/ 	.short	(.L_29 - .L_28)
.L_28:
        /*0088*/ 	.word	0x00000008
.L_29:


//--------------------- .nv.info._Z14oddEvenSortingPii --------------------------
	.section	.nv.info._Z14oddEvenSortingPii,"",@"SHT_CUDA_INFO"
	.sectionflags	@""
	.align	4


	//----- nvinfo : EIATTR_CUDA_API_VERSION
	.align		4
        /*0000*/ 	.byte	0x04, 0x37
        /*0002*/ 	.short	(.L_31 - .L_30)
.L_30:
        /*0004*/ 	.word	0x00000082


	//----- nvinfo : EIATTR_KPARAM_INFO
	.align		4
.L_31:
        /*0008*/ 	.byte	0x04, 0x17
        /*000a*/ 	.short	(.L_33 - .L_32)
.L_32:
        /*000c*/ 	.word	0x00000000
        /*0010*/ 	.short	0x0001
        /*0012*/ 	.short	0x0008
        /*0014*/ 	.byte	0x00, 0xf0, 0x11, 0x00


	//----- nvinfo : EIATTR_KPARAM_INFO
	.align		4
.L_33:
        /*0018*/ 	.byte	0x04, 0x17
        /*001a*/ 	.short	(.L_35 - .L_34)
.L_34:
        /*001c*/ 	.word	0x00000000
        /*0020*/ 	.short	0x0000
        /*0022*/ 	.short	0x0000
        /*0024*/ 	.byte	0x00, 0xf5, 0x21, 0x00


	//----- nvinfo : EIATTR_SPARSE_MMA_MASK
	.align		4
.L_35:
        /*0028*/ 	.byte	0x03, 0x50
        /*002a*/ 	.short	0x0000


	//----- nvinfo : EIATTR_MAXREG_COUNT
	.align		4
        /*002c*/ 	.byte	0x03, 0x1b
        /*002e*/ 	.short	0x00ff


	//----- nvinfo : EIATTR_NUM_BARRIERS
	.align		4
        /*0030*/ 	.byte	0x02, 0x4c
        /*0032*/ 	.byte	0x01
	.zero		1


	//----- nvinfo : EIATTR_MERCURY_ISA_VERSION
	.align		4
        /*0034*/ 	.byte	0x03, 0x5f
        /*0036*/ 	.short	0x0101


	//----- nvinfo : EIATTR_VRC_CTA_INIT_COUNT
	.align		4
        /*0038*/ 	.byte	0x02, 0x4a
	.zero		1
	.zero		1


	//----- nvinfo : EIATTR_EXIT_INSTR_OFFSETS
	.align		4
        /*003c*/ 	.byte	0x04, 0x1c
        /*003e*/ 	.short	(.L_37 - .L_36)


	//   ....[0]....
.L_36:
        /*0040*/ 	.word	0x00000660


	//   ....[1]....
        /*0044*/ 	.word	0x00000690


	//----- nvinfo : EIATTR_CRS_STACK_SIZE
	.align		4
.L_37:
        /*0048*/ 	.byte	0x04, 0x1e
        /*004a*/ 	.short	(.L_39 - .L_38)
.L_38:
        /*004c*/ 	.word	0x00000000


	//----- nvinfo : EIATTR_CBANK_PARAM_SIZE
	.align		4
.L_39:
        /*0050*/ 	.byte	0x03, 0x19
        /*0052*/ 	.short	0x000c


	//----- nvinfo : EIATTR_PARAM_CBANK
	.align		4
        /*0054*/ 	.byte	0x04, 0x0a
        /*0056*/ 	.short	(.L_41 - .L_40)
	.align		4
.L_40:
        /*0058*/ 	.word	index@(.nv.constant0._Z14oddEvenSortingPii)
        /*005c*/ 	.short	0x0380
        /*005e*/ 	.short	0x000c


	//----- nvinfo : EIATTR_SW_WAR
	.align		4
.L_41:
        /*0060*/ 	.byte	0x04, 0x36
        /*0062*/ 	.short	(.L_43 - .L_42)
.L_42:
        /*0064*/ 	.word	0x00000008
.L_43:


//--------------------- .nv.callgraph             --------------------------
	.section	.nv.callgraph,"",@"SHT_CUDA_CALLGRAPH"
	.align	4
	.sectionentsize	8
	.align		4
        /*0000*/ 	.word	0x00000000
	.align		4
        /*0004*/ 	.word	0xffffffff
	.align		4
        /*0008*/ 	.word	0x00000000
	.align		4
        /*000c*/ 	.word	0xfffffffe
	.align		4
        /*0010*/ 	.word	0x00000000
	.align		4
        /*0014*/ 	.word	0xfffffffd
	.align		4
        /*0018*/ 	.word	0x00000000
	.align		4
        /*001c*/ 	.word	0xfffffffc


//--------------------- .text._Z16mergeSortedBlockPiiii --------------------------
	.section	.text._Z16mergeSortedBlockPiiii,"ax",@progbits
	.align	128
        .global         _Z16mergeSortedBlockPiiii
        .type           _Z16mergeSortedBlockPiiii,@function
        .size           _Z16mergeSortedBlockPiiii,(.L_x_37 - _Z16mergeSortedBlockPiiii)
        .other          _Z16mergeSortedBlockPiiii,@"STO_CUDA_ENTRY STV_DEFAULT"
_Z16mergeSortedBlockPiiii:
.text._Z16mergeSortedBlockPiiii:
[----:B------:R-:W-:Y:S01]  /*0000*/  LDC R1, c[0x0][0x37c] ;  /* 0x0000df00ff017b82 */ /* 0x000fe20000000800 */
[----:B------:R-:W0:Y:S07]  /*0010*/  LDCU UR4, c[0x0][0x390] ;  /* 0x00007200ff0477ac */ /* 0x000e2e0008000800 */
[----:B------:R-:W1:Y:S01]  /*0020*/  S2UR UR5, SR_CTAID.X ;  /* 0x00000000000579c3 */ /* 0x000e620000002500 */
[----:B------:R-:W2:Y:S01]  /*0030*/  LDCU.64 UR8, c[0x0][0x388] ;  /* 0x00007100ff0877ac */ /* 0x000ea20008000a00 */
[----:B0-----:R-:W-:-:S04]  /*0040*/  ULOP3.LUT UR4, UR4, 0x1, URZ, 0xc0, !UPT ;  /* 0x0000000104047892 */ /* 0x001fc8000f8ec0ff */
[----:B------:R-:W-:Y:S01]  /*0050*/  UISETP.NE.U32.AND UP0, UPT, UR4, 0x1, UPT ;  /* 0x000000010400788c */ /* 0x000fe2000bf05070 */
[----:B--2---:R-:W-:-:S10]  /*0060*/  IMAD.U32 R15, RZ, RZ, UR9 ;  /* 0x00000009ff0f7e24 */ /* 0x004fd4000f8e00ff */
[----:B-1----:R-:W-:Y:S02]  /*0070*/  @UP0 USHF.L.U32 UR6, UR5, 0x1, URZ ;  /* 0x0000000105060899 */ /* 0x002fe400080006ff */
[----:B------:R-:W-:-:S06]  /*0080*/  @!UP0 ULEA UR6, UR5, 0x1, 0x1 ;  /* 0x0000000105068891 */ /* 0x000fcc000f8e08ff */
[----:B------:R-:W-:-:S05]  /*0090*/  IMAD R0, R15, UR6, R15 ;  /* 0x000000060f007c24 */ /* 0x000fca000f8e020f */
[----:B------:R-:W-:-:S13]  /*00a0*/  ISETP.GE.AND P0, PT, R0, UR8, PT ;  /* 0x0000000800007c0c */ /* 0x000fda000bf06270 */
[----:B------:R-:W-:Y:S05]  /*00b0*/  @P0 EXIT ;  /* 0x000000000000094d */ /* 0x000fea0003800000 */
[----:B------:R-:W0:Y:S01]  /*00c0*/  S2R R0, SR_TID.X ;  /* 0x0000000000007919 */ /* 0x000e220000002100 */
[----:B------:R-:W-:Y:S01]  /*00d0*/  IMAD.SHL.U32 R3, R15, 0x2, RZ ;  /* 0x000000020f037824 */ /* 0x000fe200078e00ff */
[----:B------:R-:W1:Y:S01]  /*00e0*/  LDCU.64 UR8, c[0x0][0x358] ;  /* 0x00006b00ff0877ac */ /* 0x000e620008000a00 */
[----:B------:R-:W-:Y:S03]  /*00f0*/  BSSY.RECONVERGENT B0, `(.L_x_0) ;  /* 0x0000017000007945 */ /* 0x000fe60003800200 */
[----:B0-----:R-:W-:-:S13]  /*0100*/  ISETP.GE.AND P0, PT, R0, R3, PT ;  /* 0x000000030000720c */ /* 0x001fda0003f06270 */
[----:B-1----:R-:W-:Y:S05]  /*0110*/  @P0 BRA `(.L_x_1) ;  /* 0x0000000000500947 */ /* 0x002fea0003800000 */
[----:B------:R-:W0:Y:S01]  /*0120*/  S2R R9, SR_CgaCtaId ;  /* 0x0000000000097919 */ /* 0x000e220000008800 */
[----:B------:R-:W1:Y:S01]  /*0130*/  LDC R13, c[0x0][0x360] ;  /* 0x0000d800ff0d7b82 */ /* 0x000e620000000800 */
[----:B------:R-:W-:-:S07]  /*0140*/  MOV R2, 0x400 ;  /* 0x0000040000027802 */ /* 0x000fce0000000f00 */
[----:B------:R-:W2:Y:S08]  /*0150*/  LDC.64 R6, c[0x0][0x380] ;  /* 0x0000e000ff067b82 */ /* 0x000eb00000000a00 */
[----:B------:R-:W3:Y:S01]  /*0160*/  LDC.64 R14, c[0x0][0x388] ;  /* 0x0000e200ff0e7b82 */ /* 0x000ee20000000a00 */
[----:B0-----:R-:W-:Y:S01]  /*0170*/  LEA R9, R9, R2, 0x18 ;  /* 0x0000000209097211 */ /* 0x001fe200078ec0ff */
[----:B------:R-:W-:-:S07]  /*0180*/  IMAD.MOV.U32 R2, RZ, RZ, R0 ;  /* 0x000000ffff027224 */ /* 0x000fce00078e0000 */
.L_x_4:
[----:B0--3--:R-:W-:Y:S01]  /*0190*/  IMAD R5, R15, UR6, R2 ;  /* 0x000000060f057c24 */ /* 0x009fe2000f8e0202 */
[----:B------:R-:W-:Y:S01]  /*01a0*/  BSSY.RECONVERGENT B1, `(.L_x_2) ;  /* 0x0000007000017945 */ /* 0x000fe20003800200 */
[----:B------:R-:W-:Y:S02]  /*01b0*/  IMAD R11, R2, 0x4, R9 ;  /* 0x00000004020b7824 */ /* 0x000fe400078e0209 */
[----:B------:R-:W-:Y:S01]  /*01c0*/  IMAD.MOV.U32 R4, RZ, RZ, 0x7fffffff ;  /* 0x7fffffffff047424 */ /* 0x000fe200078e00ff */
[----:B------:R-:W-:-:S13]  /*01d0*/  ISETP.GE.AND P0, PT, R5, R14, PT ;  /* 0x0000000e0500720c */ /* 0x000fda0003f06270 */
[----:B------:R-:W-:Y:S05]  /*01e0*/  @P0 BRA `(.L_x_3) ;  /* 0x0000000000080947 */ /* 0x000fea0003800000 */
[----:B--2---:R-:W-:-:S06]  /*01f0*/  IMAD.WIDE R4, R5, 0x4, R6 ;  /* 0x0000000405047825 */ /* 0x004fcc00078e0206 */
[----:B------:R0:W5:Y:S02]  /*0200*/  LDG.E R4, desc[UR8][R4.64] ;  /* 0x0000000804047981 */ /* 0x000164000c1e1900 */
.L_x_3:
[----:B------:R-:W-:Y:S05]  /*0210*/  BSYNC.RECONVERGENT B1 ;  /* 0x0000000000017941 */ /* 0x000fea0003800200 */
.L_x_2:
[----:B-----5:R4:W-:Y:S01]  /*0220*/  STS [R11], R4 ;  /* 0x000000040b007388 */ /* 0x0209e20000000800 */
[----:B-1----:R-:W-:-:S05]  /*0230*/  IMAD.IADD R2, R13, 0x1, R2 ;  /* 0x000000010d027824 */ /* 0x002fca00078e0202 */
[----:B------:R-:W-:-:S13]  /*0240*/  ISETP.GE.AND P0, PT, R2, R3, PT ;  /* 0x000000030200720c */ /* 0x000fda0003f06270 */
[----:B----4-:R-:W-:Y:S05]  /*0250*/  @!P0 BRA `(.L_x_4) ;  /* 0xfffffffc00cc8947 */ /* 0x010fea000383ffff */
.L_x_1:
[----:B------:R-:W-:Y:S05]  /*0260*/  BSYNC.RECONVERGENT B0 ;  /* 0x0000000000007941 */ /* 0x000fea0003800200 */
.L_x_0:
[----:B------:R-:W-:Y:S01]  /*0270*/  BAR.SYNC.DEFER_BLOCKING 0x0 ;  /* 0x0000000000007b1d */ /* 0x000fe20000010000 */
[----:B------:R-:W-:-:S05]  /*0280*/  ISETP.GE.AND P0, PT, R15, 0x1, PT ;  /* 0x000000010f00780c */ /* 0x000fca0003f06270 */
[----:B------:R-:W-:Y:S08]  /*0290*/  BSSY.RECONVERGENT B1, `(.L_x_5) ;  /* 0x000003e000017945 */ /* 0x000ff00003800200 */
[----:B------:R-:W-:Y:S05]  /*02a0*/  @!P0 BRA `(.L_x_6) ;  /* 0x0000000000f08947 */ /* 0x000fea0003800000 */
[----:B--2---:R-:W1:Y:S01]  /*02b0*/  LDC R7, c[0x0][0x360] ;  /* 0x0000d800ff077b82 */ /* 0x004e620000000800 */
[----:B------:R-:W-:Y:S01]  /*02c0*/  VIADD R8, R0, 0x1 ;  /* 0x0000000100087836 */ /* 0x000fe20000000000 */
[----:B------:R-:W-:Y:S01]  /*02d0*/  VIMNMX R2, PT, PT, R3, 0x1, !PT ;  /* 0x0000000103027848 */ /* 0x000fe20007fe0100 */
[----:B0-----:R-:W-:-:S07]  /*02e0*/  IMAD.MOV.U32 R5, RZ, RZ, RZ ;  /* 0x000000ffff057224 */ /* 0x001fce00078e00ff */
.L_x_18:
[C---:B------:R-:W-:Y:S01]  /*02f0*/  LOP3.LUT R4, R5.reuse, 0x1, RZ, 0xc0, !PT ;  /* 0x0000000105047812 */ /* 0x040fe200078ec0ff */
[----:B------:R-:W-:Y:S01]  /*0300*/  VIADD R5, R5, 0x1 ;  /* 0x0000000105057836 */ /* 0x000fe20000000000 */
[----:B------:R-:W-:Y:S02]  /*0310*/  BSSY.RECONVERGENT B0, `(.L_x_7) ;  /* 0x0000033000007945 */ /* 0x000fe40003800200 */
[----:B------:R-:W-:Y:S02]  /*0320*/  ISETP.NE.U32.AND P1, PT, R4, 0x1, PT ;  /* 0x000000010400780c */ /* 0x000fe40003f25070 */
[----:B------:R-:W-:-:S11]  /*0330*/  ISETP.NE.AND P0, PT, R5, R2, PT ;  /* 0x000000020500720c */ /* 0x000fd60003f05270 */
[----:B------:R-:W-:Y:S05]  /*0340*/  @P1 BRA `(.L_x_8) ;  /* 0x0000000000641947 */ /* 0x000fea0003800000 */
[----:B------:R-:W-:Y:S01]  /*0350*/  ISETP.GE.AND P1, PT, R8, R3, PT ;  /* 0x000000030800720c */ /* 0x000fe20003f26270 */
[----:B------:R-:W-:-:S12]  /*0360*/  BSSY.RECONVERGENT B2, `(.L_x_9) ;  /* 0x0000016000027945 */ /* 0x000fd80003800200 */
[----:B------:R-:W-:Y:S05]  /*0370*/  @P1 BRA `(.L_x_10) ;  /* 0x0000000000501947 */ /* 0x000fea0003800000 */
[----:B------:R-:W-:Y:S02]  /*0380*/  IMAD.MOV.U32 R4, RZ, RZ, R8 ;  /* 0x000000ffff047224 */ /* 0x000fe400078e0008 */
[----:B------:R-:W-:-:S07]  /*0390*/  IMAD.MOV.U32 R6, RZ, RZ, R0 ;  /* 0x000000ffff067224 */ /* 0x000fce00078e0000 */
.L_x_13:
[----:B------:R-:W-:Y:S01]  /*03a0*/  LOP3.LUT R9, R6, 0x80000001, RZ, 0xc0, !PT ;  /* 0x8000000106097812 */ /* 0x000fe200078ec0ff */
[----:B------:R-:W-:Y:S01]  /*03b0*/  BSSY.RECONVERGENT B3, `(.L_x_11) ;  /* 0x000000d000037945 */ /* 0x000fe20003800200 */
[----:B-1----:R-:W-:Y:S02]  /*03c0*/  IMAD.IADD R6, R7, 0x1, R6 ;  /* 0x0000000107067824 */ /* 0x002fe400078e0206 */
[----:B------:R-:W-:-:S13]  /*03d0*/  ISETP.NE.AND P1, PT, R9, 0x1, PT ;  /* 0x000000010900780c */ /* 0x000fda0003f25270 */
[----:B------:R-:W-:Y:S05]  /*03e0*/  @P1 BRA `(.L_x_12) ;  /* 0x0000000000241947 */ /* 0x000fea0003800000 */
[----:B------:R-:W0:Y:S01]  /*03f0*/  S2UR UR5, SR_CgaCtaId ;  /* 0x00000000000579c3 */ /* 0x000e220000008800 */
[----:B------:R-:W-:Y:S02]  /*0400*/  UMOV UR4, 0x400 ;  /* 0x0000040000047882 */ /* 0x000fe40000000000 */
[----:B0-----:R-:W-:-:S06]  /*0410*/  ULEA UR4, UR5, UR4, 0x18 ;  /* 0x0000000405047291 */ /* 0x001fcc000f8ec0ff */
[----:B------:R-:W-:-:S05]  /*0420*/  LEA R4, R4, UR4, 0x2 ;  /* 0x0000000404047c11 */ /* 0x000fca000f8e10ff */
[----:B------:R-:W-:Y:S04]  /*0430*/  LDS R9, [R4] ;  /* 0x0000000004097984 */ /* 0x000fe80000000800 */
[----:B------:R-:W0:Y:S02]  /*0440*/  LDS R10, [R4+-0x4] ;  /* 0xfffffc00040a7984 */ /* 0x000e240000000800 */
[----:B0-----:R-:W-:-:S13]  /*0450*/  ISETP.GE.AND P1, PT, R9, R10, PT ;  /* 0x0000000a0900720c */ /* 0x001fda0003f26270 */
[----:B------:R0:W-:Y:S04]  /*0460*/  @!P1 STS [R4+-0x4], R9 ;  /* 0xfffffc0904009388 */ /* 0x0001e80000000800 */
[----:B------:R0:W-:Y:S02]  /*0470*/  @!P1 STS [R4], R10 ;  /* 0x0000000a04009388 */ /* 0x0001e40000000800 */
.L_x_12:
[----:B------:R-:W-:Y:S05]  /*0480*/  BSYNC.RECONVERGENT B3 ;  /* 0x0000000000037941 */ /* 0x000fea0003800200 */
.L_x_11:
[----:B0-----:R-:W-:-:S05]  /*0490*/  VIADD R4, R6, 0x1 ;  /* 0x0000000106047836 */ /* 0x001fca0000000000 */
[----:B------:R-:W-:-:S13]  /*04a0*/  ISETP.GE.AND P1, PT, R4, R3, PT ;  /* 0x000000030400720c */ /* 0x000fda0003f26270 */
[----:B------:R-:W-:Y:S05]  /*04b0*/  @!P1 BRA `(.L_x_13) ;  /* 0xfffffffc00b89947 */ /* 0x000fea000383ffff */
.L_x_10:
[----:B------:R-:W-:Y:S05]  /*04c0*/  BSYNC.RECONVERGENT B2 ;  /* 0x0000000000027941 */ /* 0x000fea0003800200 */
.L_x_9:
[----:B------:R-:W-:Y:S05]  /*04d0*/  BRA `(.L_x_14) ;  /* 0x0000000000587947 */ /* 0x000fea0003800000 */
.L_x_8:
[----:B------:R-:W-:-:S13]  /*04e0*/  ISETP.GE.AND P1, PT, R8, R3, PT ;  /* 0x000000030800720c */ /* 0x000fda0003f26270 */
[----:B------:R-:W-:Y:S05]  /*04f0*/  @P1 BRA `(.L_x_14) ;  /* 0x0000000000501947 */ /* 0x000fea0003800000 */
[----:B------:R-:W-:Y:S02]  /*0500*/  IMAD.MOV.U32 R4, RZ, RZ, R8 ;  /* 0x000000ffff047224 */ /* 0x000fe400078e0008 */
[----:B------:R-:W-:-:S07]  /*0510*/  IMAD.MOV.U32 R6, RZ, RZ, R0 ;  /* 0x000000ffff067224 */ /* 0x000fce00078e0000 */
.L_x_17:
[----:B------:R-:W-:Y:S01]  /*0520*/  LOP3.LUT R9, R6, 0x1, RZ, 0xc0, !PT ;  /* 0x0000000106097812 */ /* 0x000fe200078ec0ff */
[----:B------:R-:W-:Y:S01]  /*0530*/  BSSY.RECONVERGENT B2, `(.L_x_15) ;  /* 0x000000d000027945 */ /* 0x000fe20003800200 */
[----:B-1----:R-:W-:Y:S02]  /*0540*/  IMAD.IADD R6, R7, 0x1, R6 ;  /* 0x0000000107067824 */ /* 0x002fe400078e0206 */
[----:B------:R-:W-:-:S13]  /*0550*/  ISETP.NE.U32.AND P1, PT, R9, 0x1, PT ;  /* 0x000000010900780c */ /* 0x000fda0003f25070 */
[----:B------:R-:W-:Y:S05]  /*0560*/  @!P1 BRA `(.L_x_16) ;  /* 0x0000000000249947 */ /* 0x000fea0003800000 */
        /* <DEDUP_REMOVED lines=9> */
.L_x_16:
[----:B------:R-:W-:Y:S05]  /*0600*/  BSYNC.RECONVERGENT B2 ;  /* 0x0000000000027941 */ /* 0x000fea0003800200 */
.L_x_15:
[----:B0-----:R-:W-:-:S05]  /*0610*/  VIADD R4, R6, 0x1 ;  /* 0x0000000106047836 */ /* 0x001fca0000000000 */
[----:B------:R-:W-:-:S13]  /*0620*/  ISETP.GE.AND P1, PT, R4, R3, PT ;  /* 0x000000030400720c */ /* 0x000fda0003f26270 */
[----:B------:R-:W-:Y:S05]  /*0630*/  @!P1 BRA `(.L_x_17) ;  /* 0xfffffffc00b89947 */ /* 0x000fea000383ffff */
.L_x_14:
[----:B------:R-:W-:Y:S05]  /*0640*/  BSYNC.RECONVERGENT B0 ;  /* 0x0000000000007941 */ /* 0x000fea0003800200 */
.L_x_7:
[----:B------:R-:W-:Y:S06]  /*0650*/  BAR.SYNC.DEFER_BLOCKING 0x0 ;  /* 0x0000000000007b1d */ /* 0x000fec0000010000 */
[----:B------:R-:W-:Y:S05]  /*0660*/  @P0 BRA `(.L_x_18) ;  /* 0xfffffffc00200947 */ /* 0x000fea000383ffff */
.L_x_6:
[----:B------:R-:W-:Y:S05]  /*0670*/  BSYNC.RECONVERGENT B1 ;  /* 0x0000000000017941 */ /* 0x000fea0003800200 */
.L_x_5:
[----:B------:R-:W-:-:S13]  /*0680*/  ISETP.GE.AND P0, PT, R0, R3, PT ;  /* 0x000000030000720c */ /* 0x000fda0003f06270 */
[----:B------:R-:W-:Y:S05]  /*0690*/  @P0 EXIT ;  /* 0x000000000000094d */ /* 0x000fea0003800000 */
[----:B------:R-:W3:Y:S01]  /*06a0*/  S2UR UR5, SR_CgaCtaId ;  /* 0x00000000000579c3 */ /* 0x000ee20000008800 */
[----:B------:R-:W-:Y:S01]  /*06b0*/  UMOV UR4, 0x400 ;  /* 0x0000040000047882 */ /* 0x000fe20000000000 */
[----:B------:R-:W4:Y:S06]  /*06c0*/  LDCU UR7, c[0x0][0x360] ;  /* 0x00006c00ff0777ac */ /* 0x000f2c0008000800 */
[----:B------:R-:W0:Y:S01]  /*06d0*/  LDC.64 R10, c[0x0][0x388] ;  /* 0x0000e200ff0a7b82 */ /* 0x000e220000000a00 */
[----:B---34-:R-:W-:-:S12]  /*06e0*/  ULEA UR4, UR5, UR4, 0x18 ;  /* 0x0000000405047291 */ /* 0x018fd8000f8ec0ff */
.L_x_19:
[----:B0-----:R-:W-:-:S05]  /*06f0*/  IMAD R9, R11, UR6, R0 ;  /* 0x000000060b097c24 */ /* 0x001fca000f8e0200 */
[----:B------:R-:W-:-:S13]  /*0700*/  ISETP.GE.AND P0, PT, R9, R10, PT ;  /* 0x0000000a0900720c */ /* 0x000fda0003f06270 */
[C---:B------:R-:W-:Y:S01]  /*0710*/  @!P0 LEA R2, R0.reuse, UR4, 0x2 ;  /* 0x0000000400028c11 */ /* 0x040fe2000f8e10ff */
[----:B------:R-:W0:Y:S01]  /*0720*/  @!P0 LDC.64 R4, c[0x0][0x380] ;  /* 0x0000e000ff048b82 */ /* 0x000e220000000a00 */
[----:B------:R-:W-:-:S03]  /*0730*/  VIADD R0, R0, UR7 ;  /* 0x0000000700007c36 */ /* 0x000fc60008000000 */
[----:B-12---:R-:W1:Y:S01]  /*0740*/  @!P0 LDS R7, [R2] ;  /* 0x0000000002078984 */ /* 0x006e620000000800 */
[----:B0-----:R-:W-:-:S05]  /*0750*/  @!P0 IMAD.WIDE R4, R9, 0x4, R4 ;  /* 0x0000000409048825 */ /* 0x001fca00078e0204 */
[----:B-1----:R3:W-:Y:S01]  /*0760*/  @!P0 STG.E desc[UR8][R4.64], R7 ;  /* 0x0000000704008986 */ /* 0x0027e2000c101908 */
[----:B------:R-:W-:-:S13]  /*0770*/  ISETP.GE.AND P0, PT, R0, R3, PT ;  /* 0x000000030000720c */ /* 0x000fda0003f06270 */
[----:B---3--:R-:W-:Y:S05]  /*0780*/  @!P0 BRA `(.L_x_19) ;  /* 0xfffffffc00d88947 */ /* 0x008fea000383ffff */
[----:B------:R-:W-:Y:S05]  /*0790*/  EXIT ;  /* 0x000000000000794d */ /* 0x000fea0003800000 */
.L_x_20:
[----:B------:R-:W-:-:S00]  /*07a0*/  BRA `(.L_x_20) ;  /* 0xfffffffc00fc7947 */ /* 0x000fc0000383ffff */
[----:B------:R-:W-:-:S00]  /*07b0*/  NOP ;  /* 0x0000000000007918 */ /* 0x000fc00000000000 */
        /* <DEDUP_REMOVED lines=12> */
.L_x_37:


//--------------------- .text._Z14oddEvenSortingPii --------------------------
	.section	.text._Z14oddEvenSortingPii,"ax",@progbits
	.align	128
        .global         _Z14oddEvenSortingPii
        .type           _Z14oddEvenSortingPii,@function
        .size           _Z14oddEvenSortingPii,(.L_x_38 - _Z14oddEvenSortingPii)
        .other          _Z14oddEvenSortingPii,@"STO_CUDA_ENTRY STV_DEFAULT"
_Z14oddEvenSortingPii:
.text._Z14oddEvenSortingPii:
[----:B------:R-:W-:Y:S01]  /*0000*/  LDC R1, c[0x0][0x37c] ;  /* 0x0000df00ff017b82 */ /* 0x000fe20000000800 */
[----:B------:R-:W0:Y:S07]  /*0010*/  S2R R6, SR_TID.X ;  /* 0x0000000000067919 */ /* 0x000e2e0000002100 */
[----:B------:R-:W0:Y:S01]  /*0020*/  S2UR UR4, SR_CTAID.X ;  /* 0x00000000000479c3 */ /* 0x000e220000002500 */
[----:B------:R-:W1:Y:S01]  /*0030*/  LDCU UR5, c[0x0][0x388] ;  /* 0x00007100ff0577ac */ /* 0x000e620008000800 */
[----:B------:R-:W-:Y:S01]  /*0040*/  IMAD.MOV.U32 R0, RZ, RZ, 0x7fffffff ;  /* 0x7fffffffff007424 */ /* 0x000fe200078e00ff */
[----:B------:R-:W2:Y:S05]  /*0050*/  LDCU.64 UR6, c[0x0][0x358] ;  /* 0x00006b00ff0677ac */ /* 0x000eaa0008000a00 */
[----:B------:R-:W0:Y:S08]  /*0060*/  LDC R13, c[0x0][0x360] ;  /* 0x0000d800ff0d7b82 */ /* 0x000e300000000800 */
[----:B------:R-:W3:Y:S01]  /*0070*/  LDC.64 R2, c[0x0][0x380] ;  /* 0x0000e000ff027b82 */ /* 0x000ee20000000a00 */
[----:B0-----:R-:W-:-:S05]  /*0080*/  IMAD R5, R13, UR4, R6 ;  /* 0x000000040d057c24 */ /* 0x001fca000f8e0206 */
[C---:B-1----:R-:W-:Y:S01]  /*0090*/  ISETP.GE.AND P0, PT, R5.reuse, UR5, PT ;  /* 0x0000000505007c0c */ /* 0x042fe2000bf06270 */
[----:B---3--:R-:W-:-:S12]  /*00a0*/  IMAD.WIDE R2, R5, 0x4, R2 ;  /* 0x0000000405027825 */ /* 0x008fd800078e0202 */
[----:B--2---:R-:W2:Y:S01]  /*00b0*/  @!P0 LDG.E R0, desc[UR6][R2.64] ;  /* 0x0000000602008981 */ /* 0x004ea2000c1e1900 */
[----:B------:R-:W0:Y:S01]  /*00c0*/  S2UR UR5, SR_CgaCtaId ;  /* 0x00000000000579c3 */ /* 0x000e220000008800 */
[----:B------:R-:W-:Y:S01]  /*00d0*/  UMOV UR4, 0x400 ;  /* 0x0000040000047882 */ /* 0x000fe20000000000 */
[C---:B------:R-:W-:Y:S01]  /*00e0*/  ISETP.GE.U32.AND P0, PT, R13.reuse, 0x4, PT ;  /* 0x000000040d00780c */ /* 0x040fe20003f06070 */
[----:B------:R-:W-:Y:S01]  /*00f0*/  VIADD R4, R6, 0x1 ;  /* 0x0000000106047836 */ /* 0x000fe20000000000 */
[----:B------:R-:W-:Y:S01]  /*0100*/  LOP3.LUT R8, R13, 0x3, RZ, 0xc0, !PT ;  /* 0x000000030d087812 */ /* 0x000fe200078ec0ff */
[----:B------:R-:W-:Y:S01]  /*0110*/  IMAD.MOV.U32 R9, RZ, RZ, RZ ;  /* 0x000000ffff097224 */ /* 0x000fe200078e00ff */
[----:B0-----:R-:W-:-:S06]  /*0120*/  ULEA UR4, UR5, UR4, 0x18 ;  /* 0x0000000405047291 */ /* 0x001fcc000f8ec0ff */
[C---:B------:R-:W-:Y:S02]  /*0130*/  LEA R7, R6.reuse, UR4, 0x2 ;  /* 0x0000000406077c11 */ /* 0x040fe4000f8e10ff */
[----:B------:R-:W-:-:S03]  /*0140*/  LOP3.LUT R6, R6, 0x1, RZ, 0xc0, !PT ;  /* 0x0000000106067812 */ /* 0x000fc600078ec0ff */
[----:B--2---:R0:W-:Y:S01]  /*0150*/  STS [R7], R0 ;  /* 0x0000000007007388 */ /* 0x0041e20000000800 */
[----:B------:R-:W-:Y:S06]  /*0160*/  BAR.SYNC.DEFER_BLOCKING 0x0 ;  /* 0x0000000000007b1d */ /* 0x000fec0000010000 */
[----:B------:R-:W-:Y:S05]  /*0170*/  @!P0 BRA `(.L_x_21) ;  /* 0x0000000000b48947 */ /* 0x000fea0003800000 */
[----:B------:R-:W-:Y:S02]  /*0180*/  ISETP.GE.U32.AND P0, PT, R4, R13, PT ;  /* 0x0000000d0400720c */ /* 0x000fe40003f06070 */
[C---:B0-----:R-:W-:Y:S02]  /*0190*/  LOP3.LUT R0, R13.reuse, 0xfffffffc, RZ, 0xc0, !PT ;  /* 0xfffffffc0d007812 */ /* 0x041fe400078ec0ff */
[C---:B------:R-:W-:Y:S02]  /*01a0*/  ISETP.NE.OR P1, PT, R6.reuse, RZ, P0 ;  /* 0x000000ff0600720c */ /* 0x040fe40000725670 */
[----:B------:R-:W-:Y:S01]  /*01b0*/  ISETP.EQ.OR P0, PT, R6, RZ, P0 ;  /* 0x000000ff0600720c */ /* 0x000fe20000702670 */
[----:B------:R-:W-:Y:S01]  /*01c0*/  IMAD.MOV R0, RZ, RZ, -R0 ;  /* 0x000000ffff007224 */ /* 0x000fe200078e0a00 */
[----:B------:R-:W-:-:S11]  /*01d0*/  LOP3.LUT R9, R13, 0x7fc, RZ, 0xc0, !PT ;  /* 0x000007fc0d097812 */ /* 0x000fd600078ec0ff */
.L_x_30:
[----:B------:R-:W-:Y:S04]  /*01e0*/  BSSY.RECONVERGENT B0, `(.L_x_22) ;  /* 0x0000007000007945 */ /* 0x000fe80003800200 */
[----:B0123--:R-:W-:Y:S05]  /*01f0*/  @P1 BRA `(.L_x_23) ;  /* 0x0000000000141947 */ /* 0x00ffea0003800000 */
[----:B------:R-:W-:Y:S04]  /*0200*/  LDS R10, [R7+0x4] ;  /* 0x00000400070a7984 */ /* 0x000fe80000000800 */
[----:B------:R-:W0:Y:S02]  /*0210*/  LDS R11, [R7] ;  /* 0x00000000070b7984 */ /* 0x000e240000000800 */
[----:B0-----:R-:W-:-:S13]  /*0220*/  ISETP.GE.AND P2, PT, R10, R11, PT ;  /* 0x0000000b0a00720c */ /* 0x001fda0003f46270 */
[----:B------:R0:W-:Y:S04]  /*0230*/  @!P2 STS [R7], R10 ;  /* 0x0000000a0700a388 */ /* 0x0001e80000000800 */
[----:B------:R0:W-:Y:S02]  /*0240*/  @!P2 STS [R7+0x4], R11 ;  /* 0x0000040b0700a388 */ /* 0x0001e40000000800 */
.L_x_23:
[----:B------:R-:W-:Y:S05]  /*0250*/  BSYNC.RECONVERGENT B0 ;  /* 0x0000000000007941 */ /* 0x000fea0003800200 */
.L_x_22:
[----:B------:R-:W-:Y:S06]  /*0260*/  BAR.SYNC.DEFER_BLOCKING 0x0 ;  /* 0x0000000000007b1d */ /* 0x000fec0000010000 */
[----:B------:R-:W-:Y:S04]  /*0270*/  BSSY.RECONVERGENT B0, `(.L_x_24) ;  /* 0x0000007000007945 */ /* 0x000fe80003800200 */
[----:B------:R-:W-:Y:S05]  /*0280*/  @P0 BRA `(.L_x_25) ;  /* 0x0000000000140947 */ /* 0x000fea0003800000 */
[----:B0-----:R-:W-:Y:S04]  /*0290*/  LDS R10, [R7+0x4] ;  /* 0x00000400070a7984 */ /* 0x001fe80000000800 */
[----:B------:R-:W0:Y:S02]  /*02a0*/  LDS R11, [R7] ;  /* 0x00000000070b7984 */ /* 0x000e240000000800 */
[----:B0-----:R-:W-:-:S13]  /*02b0*/  ISETP.GE.AND P2, PT, R10, R11, PT ;  /* 0x0000000b0a00720c */ /* 0x001fda0003f46270 */
[----:B------:R1:W-:Y:S04]  /*02c0*/  @!P2 STS [R7], R10 ;  /* 0x0000000a0700a388 */ /* 0x0003e80000000800 */
[----:B------:R1:W-:Y:S02]  /*02d0*/  @!P2 STS [R7+0x4], R11 ;  /* 0x0000040b0700a388 */ /* 0x0003e40000000800 */
.L_x_25:
[----:B------:R-:W-:Y:S05]  /*02e0*/  BSYNC.RECONVERGENT B0 ;  /* 0x0000000000007941 */ /* 0x000fea0003800200 */
.L_x_24:
[----:B------:R-:W-:Y:S06]  /*02f0*/  BAR.SYNC.DEFER_BLOCKING 0x0 ;  /* 0x0000000000007b1d */ /* 0x000fec0000010000 */
[----:B------:R-:W-:Y:S04]  /*0300*/  BSSY.RECONVERGENT B0, `(.L_x_26) ;  /* 0x0000007000007945 */ /* 0x000fe80003800200 */
[----:B------:R-:W-:Y:S05]  /*0310*/  @P1 BRA `(.L_x_27) ;  /* 0x0000000000141947 */ /* 0x000fea0003800000 */
[----:B01----:R-:W-:Y:S04]  /*0320*/  LDS R10, [R7+0x4] ;  /* 0x00000400070a7984 */ /* 0x003fe80000000800 */
[----:B------:R-:W0:Y:S02]  /*0330*/  LDS R11, [R7] ;  /* 0x00000000070b7984 */ /* 0x000e240000000800 */
[----:B0-----:R-:W-:-:S13]  /*0340*/  ISETP.GE.AND P2, PT, R10, R11, PT ;  /* 0x0000000b0a00720c */ /* 0x001fda0003f46270 */
[----:B------:R2:W-:Y:S04]  /*0350*/  @!P2 STS [R7], R10 ;  /* 0x0000000a0700a388 */ /* 0x0005e80000000800 */
[----:B------:R2:W-:Y:S02]  /*0360*/  @!P2 STS [R7+0x4], R11 ;  /* 0x0000040b0700a388 */ /* 0x0005e40000000800 */
.L_x_27:
[----:B------:R-:W-:Y:S05]  /*0370*/  BSYNC.RECONVERGENT B0 ;  /* 0x0000000000007941 */ /* 0x000fea0003800200 */
.L_x_26:
[----:B------:R-:W-:Y:S01]  /*0380*/  VIADD R0, R0, 0x4 ;  /* 0x0000000400007836 */ /* 0x000fe20000000000 */
[----:B------:R-:W-:Y:S04]  /*0390*/  BAR.SYNC.DEFER_BLOCKING 0x0 ;  /* 0x0000000000007b1d */ /* 0x000fe80000010000 */
[----:B------:R-:W-:Y:S02]  /*03a0*/  ISETP.NE.AND P3, PT, R0, RZ, PT ;  /* 0x000000ff0000720c */ /* 0x000fe40003f65270 */
[----:B------:R-:W-:Y:S04]  /*03b0*/  BSSY.RECONVERGENT B0, `(.L_x_28) ;  /* 0x0000007000007945 */ /* 0x000fe80003800200 */
[----:B------:R-:W-:Y:S07]  /*03c0*/  @P0 BRA `(.L_x_29) ;  /* 0x0000000000140947 */ /* 0x000fee0003800000 */
[----:B012---:R-:W-:Y:S04]  /*03d0*/  LDS R10, [R7+0x4] ;  /* 0x00000400070a7984 */ /* 0x007fe80000000800 */
[----:B------:R-:W0:Y:S02]  /*03e0*/  LDS R11, [R7] ;  /* 0x00000000070b7984 */ /* 0x000e240000000800 */
[----:B0-----:R-:W-:-:S13]  /*03f0*/  ISETP.GE.AND P2, PT, R10, R11, PT ;  /* 0x0000000b0a00720c */ /* 0x001fda0003f46270 */
[----:B------:R3:W-:Y:S04]  /*0400*/  @!P2 STS [R7], R10 ;  /* 0x0000000a0700a388 */ /* 0x0007e80000000800 */
[----:B------:R3:W-:Y:S02]  /*0410*/  @!P2 STS [R7+0x4], R11 ;  /* 0x0000040b0700a388 */ /* 0x0007e40000000800 */
.L_x_29:
[----:B------:R-:W-:Y:S05]  /*0420*/  BSYNC.RECONVERGENT B0 ;  /* 0x0000000000007941 */ /* 0x000fea0003800200 */
.L_x_28:
[----:B------:R-:W-:Y:S06]  /*0430*/  BAR.SYNC.DEFER_BLOCKING 0x0 ;  /* 0x0000000000007b1d */ /* 0x000fec0000010000 */
[----:B------:R-:W-:Y:S05]  /*0440*/  @P3 BRA `(.L_x_30) ;  /* 0xfffffffc00643947 */ /* 0x000fea000383ffff */
.L_x_21:
[----:B------:R-:W-:-:S13]  /*0450*/  ISETP.NE.AND P0, PT, R8, RZ, PT ;  /* 0x000000ff0800720c */ /* 0x000fda0003f05270 */
[----:B------:R-:W-:Y:S05]  /*0460*/  @!P0 BRA `(.L_x_31) ;  /* 0x0000000000748947 */ /* 0x000fea0003800000 */
[----:B------:R-:W-:Y:S01]  /*0470*/  ISETP.GE.U32.AND P0, PT, R4, R13, PT ;  /* 0x0000000d0400720c */ /* 0x000fe20003f06070 */
[----:B------:R-:W-:-:S12]  /*0480*/  IMAD.MOV R8, RZ, RZ, -R8 ;  /* 0x000000ffff087224 */ /* 0x000fd800078e0a08 */
.L_x_35:
[----:B------:R-:W-:Y:S01]  /*0490*/  VIADD R8, R8, 0x1 ;  /* 0x0000000108087836 */ /* 0x000fe20000000000 */
[----:B------:R-:W-:Y:S04]  /*04a0*/  BSSY.RECONVERGENT B0, `(.L_x_32) ;  /* 0x0000016000007945 */ /* 0x000fe80003800200 */
[----:B------:R-:W-:Y:S01]  /*04b0*/  ISETP.NE.AND P1, PT, R8, RZ, PT ;  /* 0x000000ff0800720c */ /* 0x000fe20003f25270 */
[----:B0---4-:R-:W-:-:S12]  /*04c0*/  @P0 BRA `(.L_x_33) ;  /* 0x00000000004c0947 */ /* 0x011fd80003800000 */
[----:B0-----:R-:W-:-:S04]  /*04d0*/  LOP3.LUT R0, R9, 0x1, RZ, 0xc0, !PT ;  /* 0x0000000109007812 */ /* 0x001fc800078ec0ff */
[----:B------:R-:W-:-:S13]  /*04e0*/  ISETP.NE.U32.AND P2, PT, R0, 0x1, PT ;  /* 0x000000010000780c */ /* 0x000fda0003f45070 */
[----:B------:R-:W-:Y:S05]  /*04f0*/  @P2 BRA `(.L_x_34) ;  /* 0x0000000000242947 */ /* 0x000fea0003800000 */
[----:B------:R-:W-:-:S13]  /*0500*/  ISETP.NE.AND P2, PT, R6, RZ, PT ;  /* 0x000000ff0600720c */ /* 0x000fda0003f45270 */
[----:B------:R-:W-:Y:S05]  /*0510*/  @!P2 BRA `(.L_x_33) ;  /* 0x000000000038a947 */ /* 0x000fea0003800000 */
[----:B------:R-:W-:Y:S04]  /*0520*/  LDS R0, [R7+0x4] ;  /* 0x0000040007007984 */ /* 0x000fe80000000800 */
[----:B------:R-:W0:Y:S02]  /*0530*/  LDS R4, [R7] ;  /* 0x0000000007047984 */ /* 0x000e240000000800 */
[----:B0-----:R-:W-:-:S13]  /*0540*/  ISETP.GE.AND P2, PT, R0, R4, PT ;  /* 0x000000040000720c */ /* 0x001fda0003f46270 */
[----:B------:R-:W-:Y:S05]  /*0550*/  @P2 BRA `(.L_x_33) ;  /* 0x0000000000282947 */ /* 0x000fea0003800000 */
[----:B------:R4:W-:Y:S04]  /*0560*/  STS [R7], R0 ;  /* 0x0000000007007388 */ /* 0x0009e80000000800 */
[----:B------:R4:W-:Y:S01]  /*0570*/  STS [R7+0x4], R4 ;  /* 0x0000040407007388 */ /* 0x0009e20000000800 */
[----:B------:R-:W-:Y:S05]  /*0580*/  BRA `(.L_x_33) ;  /* 0x00000000001c7947 */ /* 0x000fea0003800000 */
.L_x_34:
[----:B------:R-:W-:-:S13]  /*0590*/  ISETP.NE.AND P2, PT, R6, RZ, PT ;  /* 0x000000ff0600720c */ /* 0x000fda0003f45270 */
[----:B------:R-:W-:Y:S05]  /*05a0*/  @P2 BRA `(.L_x_33) ;  /* 0x0000000000142947 */ /* 0x000fea0003800000 */
[----:B------:R-:W-:Y:S04]  /*05b0*/  LDS R4, [R7+0x4] ;  /* 0x0000040007047984 */ /* 0x000fe80000000800 */
[----:B------:R-:W0:Y:S02]  /*05c0*/  LDS R0, [R7] ;  /* 0x0000000007007984 */ /* 0x000e240000000800 */
[----:B0-----:R-:W-:-:S13]  /*05d0*/  ISETP.GE.AND P2, PT, R4, R0, PT ;  /* 0x000000000400720c */ /* 0x001fda0003f46270 */
[----:B------:R0:W-:Y:S04]  /*05e0*/  @!P2 STS [R7], R4 ;  /* 0x000000040700a388 */ /* 0x0001e80000000800 */
[----:B------:R0:W-:Y:S02]  /*05f0*/  @!P2 STS [R7+0x4], R0 ;  /* 0x000004000700a388 */ /* 0x0001e40000000800 */
.L_x_33:
[----:B------:R-:W-:Y:S05]  /*0600*/  BSYNC.RECONVERGENT B0 ;  /* 0x0000000000007941 */ /* 0x000fea0003800200 */
.L_x_32:
[----:B------:R-:W-:Y:S01]  /*0610*/  BAR.SYNC.DEFER_BLOCKING 0x0 ;  /* 0x0000000000007b1d */ /* 0x000fe20000010000 */
[----:B------:R-:W-:-:S05]  /*0620*/  VIADD R9, R9, 0x1 ;  /* 0x0000000109097836 */ /* 0x000fca0000000000 */
[----:B------:R-:W-:Y:S05]  /*0630*/  @P1 BRA `(.L_x_35) ;  /* 0xfffffffc00941947 */ /* 0x000fea000383ffff */
.L_x_31:
[----:B------:R-:W5:Y:S02]  /*0640*/  LDCU UR4, c[0x0][0x388] ;  /* 0x00007100ff0477ac */ /* 0x000f640008000800 */
[----:B-----5:R-:W-:-:S13]  /*0650*/  ISETP.GE.AND P0, PT, R5, UR4, PT ;  /* 0x0000000405007c0c */ /* 0x020fda000bf06270 */
[----:B------:R-:W-:Y:S05]  /*0660*/  @P0 EXIT ;  /* 0x000000000000094d */ /* 0x000fea0003800000 */
[----:B01234-:R-:W0:Y:S04]  /*0670*/  LDS R7, [R7] ;  /* 0x0000000007077984 */ /* 0x01fe280000000800 */
[----:B0-----:R-:W-:Y:S01]  /*0680*/  STG.E desc[UR6][R2.64], R7 ;  /* 0x0000000702007986 */ /* 0x001fe2000c101906 */
[----:B------:R-:W-:Y:S05]  /*0690*/  EXIT ;  /* 0x000000000000794d */ /* 0x000fea0003800000 */
.L_x_36:
        /* <DEDUP_REMOVED lines=14> */
.L_x_38:


//--------------------- .nv.shared._Z16mergeSortedBlockPiiii --------------------------
	.section	.nv.shared._Z16mergeSortedBlockPiiii,"aw",@nobits
	.sectionflags	@""
	.align	16
	.zero		1024


//--------------------- .nv.shared.reserved.0     --------------------------
	.section	.nv.shared.reserved.0,"aw",@nobits
	.weak		__nv_reservedSMEM_offset_0_alias
	.size		__nv_reservedSMEM_offset_0_alias, 0, 64
	.other		__nv_reservedSMEM_offset_0_alias,@"STO_CUDA_RESERVED_SHARED STV_DEFAULT"
__nv_reservedSMEM_offset_0_alias:
	.zero		0
	.zero		64


//--------------------- .nv.shared._Z14oddEvenSortingPii --------------------------
	.section	.nv.shared._Z14oddEvenSortingPii,"aw",@nobits
	.sectionflags	@""
	.align	16
	.zero		1024


//--------------------- .nv.constant0._Z16mergeSortedBlockPiiii --------------------------
	.section	.nv.constant0._Z16mergeSortedBlockPiiii,"a",@progbits
	.sectionflags	@""
	.align	4
.nv.constant0._Z16mergeSortedBlockPiiii:
	.zero		916


//--------------------- .nv.constant0._Z14oddEvenSortingPii --------------------------
	.section	.nv.constant0._Z14oddEvenSortingPii,"a",@progbits
	.sectionflags	@""
	.align	4
.nv.constant0._Z14oddEvenSortingPii:
	.zero		908


//--------------------- SYMBOLS --------------------------

	.type		.nv.reservedSmem.offset0,@object
	.size		.nv.reservedSmem.offset0,0x4
	.type		.nv.reservedSmem.cap,@object
	.size		.nv.reservedSmem.cap,0x4
